//
// Generated by NVIDIA NVVM Compiler
//
// Compiler Build ID: CL-36424714
// Cuda compilation tools, release 13.0, V13.0.88
// Based on NVVM 20.0.0
//

.version 9.0
.target sm_100
.address_size 64

	// .globl	default_function_kernel0
// _ZZ24default_function_kernel0E15pad_temp_shared has been demoted
// _ZZ24default_function_kernel0E13kernel_shared has been demoted

.visible .entry default_function_kernel0(
	.param .u64 .ptr .align 1 default_function_kernel0_param_0,
	.param .u64 .ptr .align 1 default_function_kernel0_param_1,
	.param .u64 .ptr .align 1 default_function_kernel0_param_2
)
{
	.reg .pred 	%p<32>;
	.reg .b16 	%rs<29>;
	.reg .b32 	%r<39>;
	.reg .b32 	%f<154>;
	.reg .b64 	%rd<20>;
	// demoted variable
	.shared .align 4 .b8 _ZZ24default_function_kernel0E15pad_temp_shared[784];
	// demoted variable
	.shared .align 4 .b8 _ZZ24default_function_kernel0E13kernel_shared[80];
	ld.param.u64 	%rd8, [default_function_kernel0_param_0];
	ld.param.u64 	%rd9, [default_function_kernel0_param_1];
	ld.param.u64 	%rd7, [default_function_kernel0_param_2];
	cvta.to.global.u64 	%rd10, %rd9;
	cvta.to.global.u64 	%rd11, %rd8;
	mov.u32 	%r1, %tid.z;
	mul.lo.s32 	%r12, %r1, 40;
	mov.u32 	%r2, %tid.y;
	mul.lo.s32 	%r13, %r2, 6;
	mov.u32 	%r14, %tid.x;
	add.s32 	%r15, %r13, %r14;
	add.s32 	%r16, %r15, %r12;
	setp.gt.u32 	%p7, %r16, 195;
	setp.gt.u32 	%p8, %r15, 39;
	setp.gt.u32 	%p9, %r14, 5;
	or.pred  	%p10, %p9, %p8;
	cvt.u16.u32 	%rs3, %r16;
	mul.lo.s16 	%rs4, %rs3, 79;
	shr.u16 	%rs5, %rs4, 8;
	sub.s16 	%rs6, %rs3, %rs5;
	and.b16  	%rs7, %rs6, 254;
	shr.u16 	%rs8, %rs7, 1;
	add.s16 	%rs9, %rs8, %rs5;
	and.b16  	%rs10, %rs9, 224;
	shr.u16 	%rs11, %rs10, 5;
	mul.lo.s16 	%rs12, %rs11, 49;
	sub.s16 	%rs1, %rs3, %rs12;
	and.b16  	%rs13, %rs1, 255;
	setp.lt.u16 	%p12, %rs13, 7;
	mul.lo.s16 	%rs14, %rs3, 37;
	shr.u16 	%rs15, %rs14, 8;
	sub.s16 	%rs16, %rs3, %rs15;
	and.b16  	%rs17, %rs16, 254;
	shr.u16 	%rs18, %rs17, 1;
	add.s16 	%rs19, %rs18, %rs15;
	and.b16  	%rs20, %rs19, 252;
	shr.u16 	%rs21, %rs20, 2;
	mul.lo.s16 	%rs22, %rs21, 7;
	sub.s16 	%rs23, %rs3, %rs22;
	and.b16  	%rs24, %rs23, 255;
	setp.eq.s16 	%p13, %rs24, 0;
	or.pred  	%p1, %p12, %p13;
	shl.b32 	%r17, %r16, 2;
	mov.u32 	%r18, _ZZ24default_function_kernel0E15pad_temp_shared;
	add.s32 	%r3, %r18, %r17;
	mad.lo.s32 	%r19, %r2, -5, %r15;
	shr.u32 	%r20, %r19, 2;
	add.s32 	%r21, %r20, %r1;
	setp.gt.u32 	%p14, %r21, 4;
	shl.b32 	%r22, %r1, 2;
	add.s32 	%r23, %r19, %r22;
	setp.gt.u32 	%p15, %r23, 19;
	setp.gt.u32 	%p16, %r19, 3;
	setp.ne.s32 	%p17, %r14, 0;
	or.pred  	%p18, %p17, %p16;
	mov.u32 	%r4, %ctaid.z;
	mul.lo.s32 	%r25, %r1, 1728;
	mad.lo.s32 	%r26, %r4, 8640, %r25;
	mad.lo.s32 	%r27, %r2, 9, %r26;
	add.s32 	%r28, %r22, %r2;
	shl.b32 	%r29, %r28, 2;
	mov.u32 	%r30, _ZZ24default_function_kernel0E13kernel_shared;
	add.s32 	%r5, %r30, %r29;
	add.s32 	%r31, %r15, %r2;
	shl.b32 	%r32, %r31, 2;
	add.s32 	%r6, %r18, %r32;
	shl.b32 	%r33, %r1, 4;
	add.s32 	%r7, %r30, %r33;
	setp.gt.u16 	%p20, %rs13, 6;
	setp.lt.u16 	%p21, %rs24, 6;
	and.pred  	%p2, %p20, %p21;
	add.s32 	%r8, %r12, %r14;
	setp.gt.u16 	%p22, %rs13, 41;
	or.pred  	%p3, %p22, %p13;
	setp.lt.u16 	%p23, %rs13, 42;
	and.pred  	%p4, %p23, %p21;
	or.pred  	%p5, %p7, %p10;
	or.pred  	%p24, %p14, %p15;
	or.pred  	%p6, %p24, %p18;
	add.s32 	%r34, %r8, %r13;
	mul.wide.u32 	%rd12, %r34, 4;
	add.s64 	%rd19, %rd11, %rd12;
	mul.wide.u32 	%rd13, %r27, 4;
	add.s64 	%rd14, %rd13, %rd10;
	add.s64 	%rd18, %rd14, 16;
	mov.f32 	%f145, 0f00000000;
	mov.b32 	%r38, 0;
	not.pred 	%p30, %p4;
	not.pred 	%p26, %p2;
$L__BB0_1:
	bar.sync 	0;
	@%p5 bra 	$L__BB0_5;
	mov.f32 	%f146, 0f00000000;
	@%p1 bra 	$L__BB0_4;
	ld.global.nc.f32 	%f146, [%rd19+-32];
$L__BB0_4:
	st.shared.f32 	[%r3], %f146;
$L__BB0_5:
	@%p6 bra 	$L__BB0_7;
	ld.global.nc.f32 	%f29, [%rd18+-16];
	st.shared.f32 	[%r5], %f29;
$L__BB0_7:
	bar.sync 	0;
	ld.shared.f32 	%f30, [%r6];
	ld.shared.f32 	%f31, [%r7];
	fma.rn.f32 	%f32, %f30, %f31, %f145;
	ld.shared.f32 	%f33, [%r6+196];
	ld.shared.f32 	%f34, [%r7+4];
	fma.rn.f32 	%f35, %f33, %f34, %f32;
	ld.shared.f32 	%f36, [%r6+392];
	ld.shared.f32 	%f37, [%r7+8];
	fma.rn.f32 	%f38, %f36, %f37, %f35;
	ld.shared.f32 	%f39, [%r6+588];
	ld.shared.f32 	%f40, [%r7+12];
	fma.rn.f32 	%f4, %f39, %f40, %f38;
	bar.sync 	0;
	@%p5 bra 	$L__BB0_11;
	setp.lt.u16 	%p25, %rs13, 7;
	mov.f32 	%f147, 0f00000000;
	@%p25 bra 	$L__BB0_10;
	ld.global.nc.f32 	%f147, [%rd19+-28];
$L__BB0_10:
	st.shared.f32 	[%r3], %f147;
$L__BB0_11:
	@%p6 bra 	$L__BB0_13;
	ld.global.nc.f32 	%f42, [%rd18+-12];
	st.shared.f32 	[%r5], %f42;
$L__BB0_13:
	bar.sync 	0;
	ld.shared.f32 	%f43, [%r6];
	ld.shared.f32 	%f44, [%r7];
	fma.rn.f32 	%f45, %f43, %f44, %f4;
	ld.shared.f32 	%f46, [%r6+196];
	ld.shared.f32 	%f47, [%r7+4];
	fma.rn.f32 	%f48, %f46, %f47, %f45;
	ld.shared.f32 	%f49, [%r6+392];
	ld.shared.f32 	%f50, [%r7+8];
	fma.rn.f32 	%f51, %f49, %f50, %f48;
	ld.shared.f32 	%f52, [%r6+588];
	ld.shared.f32 	%f53, [%r7+12];
	fma.rn.f32 	%f7, %f52, %f53, %f51;
	bar.sync 	0;
	@%p5 bra 	$L__BB0_17;
	mov.f32 	%f148, 0f00000000;
	@%p26 bra 	$L__BB0_16;
	ld.global.nc.f32 	%f148, [%rd19+-24];
$L__BB0_16:
	st.shared.f32 	[%r3], %f148;
$L__BB0_17:
	@%p6 bra 	$L__BB0_19;
	ld.global.nc.f32 	%f55, [%rd18+-8];
	st.shared.f32 	[%r5], %f55;
$L__BB0_19:
	bar.sync 	0;
	ld.shared.f32 	%f56, [%r6];
	ld.shared.f32 	%f57, [%r7];
	fma.rn.f32 	%f58, %f56, %f57, %f7;
	ld.shared.f32 	%f59, [%r6+196];
	ld.shared.f32 	%f60, [%r7+4];
	fma.rn.f32 	%f61, %f59, %f60, %f58;
	ld.shared.f32 	%f62, [%r6+392];
	ld.shared.f32 	%f63, [%r7+8];
	fma.rn.f32 	%f64, %f62, %f63, %f61;
	ld.shared.f32 	%f65, [%r6+588];
	ld.shared.f32 	%f66, [%r7+12];
	fma.rn.f32 	%f10, %f65, %f66, %f64;
	bar.sync 	0;
	@%p5 bra 	$L__BB0_23;
	setp.eq.s16 	%p27, %rs24, 0;
	mov.f32 	%f149, 0f00000000;
	@%p27 bra 	$L__BB0_22;
	ld.global.nc.f32 	%f149, [%rd19+-4];
$L__BB0_22:
	st.shared.f32 	[%r3], %f149;
$L__BB0_23:
	@%p6 bra 	$L__BB0_25;
	ld.global.nc.f32 	%f68, [%rd18+-4];
	st.shared.f32 	[%r5], %f68;
$L__BB0_25:
	bar.sync 	0;
	ld.shared.f32 	%f69, [%r6];
	ld.shared.f32 	%f70, [%r7];
	fma.rn.f32 	%f71, %f69, %f70, %f10;
	ld.shared.f32 	%f72, [%r6+196];
	ld.shared.f32 	%f73, [%r7+4];
	fma.rn.f32 	%f74, %f72, %f73, %f71;
	ld.shared.f32 	%f75, [%r6+392];
	ld.shared.f32 	%f76, [%r7+8];
	fma.rn.f32 	%f77, %f75, %f76, %f74;
	ld.shared.f32 	%f78, [%r6+588];
	ld.shared.f32 	%f79, [%r7+12];
	fma.rn.f32 	%f13, %f78, %f79, %f77;
	bar.sync 	0;
	@%p5 bra 	$L__BB0_27;
	ld.global.nc.f32 	%f80, [%rd19];
	st.shared.f32 	[%r3], %f80;
$L__BB0_27:
	@%p6 bra 	$L__BB0_29;
	ld.global.nc.f32 	%f81, [%rd18];
	st.shared.f32 	[%r5], %f81;
$L__BB0_29:
	bar.sync 	0;
	ld.shared.f32 	%f82, [%r6];
	ld.shared.f32 	%f83, [%r7];
	fma.rn.f32 	%f84, %f82, %f83, %f13;
	ld.shared.f32 	%f85, [%r6+196];
	ld.shared.f32 	%f86, [%r7+4];
	fma.rn.f32 	%f87, %f85, %f86, %f84;
	ld.shared.f32 	%f88, [%r6+392];
	ld.shared.f32 	%f89, [%r7+8];
	fma.rn.f32 	%f90, %f88, %f89, %f87;
	ld.shared.f32 	%f91, [%r6+588];
	ld.shared.f32 	%f92, [%r7+12];
	fma.rn.f32 	%f14, %f91, %f92, %f90;
	bar.sync 	0;
	@%p5 bra 	$L__BB0_33;
	setp.gt.u16 	%p28, %rs24, 5;
	mov.f32 	%f150, 0f00000000;
	@%p28 bra 	$L__BB0_32;
	ld.global.nc.f32 	%f150, [%rd19+4];
$L__BB0_32:
	st.shared.f32 	[%r3], %f150;
$L__BB0_33:
	@%p6 bra 	$L__BB0_35;
	ld.global.nc.f32 	%f94, [%rd18+4];
	st.shared.f32 	[%r5], %f94;
$L__BB0_35:
	bar.sync 	0;
	ld.shared.f32 	%f95, [%r6];
	ld.shared.f32 	%f96, [%r7];
	fma.rn.f32 	%f97, %f95, %f96, %f14;
	ld.shared.f32 	%f98, [%r6+196];
	ld.shared.f32 	%f99, [%r7+4];
	fma.rn.f32 	%f100, %f98, %f99, %f97;
	ld.shared.f32 	%f101, [%r6+392];
	ld.shared.f32 	%f102, [%r7+8];
	fma.rn.f32 	%f103, %f101, %f102, %f100;
	ld.shared.f32 	%f104, [%r6+588];
	ld.shared.f32 	%f105, [%r7+12];
	fma.rn.f32 	%f17, %f104, %f105, %f103;
	bar.sync 	0;
	@%p5 bra 	$L__BB0_39;
	mov.f32 	%f151, 0f00000000;
	@%p3 bra 	$L__BB0_38;
	ld.global.nc.f32 	%f151, [%rd19+24];
$L__BB0_38:
	st.shared.f32 	[%r3], %f151;
$L__BB0_39:
	@%p6 bra 	$L__BB0_41;
	ld.global.nc.f32 	%f107, [%rd18+8];
	st.shared.f32 	[%r5], %f107;
$L__BB0_41:
	bar.sync 	0;
	ld.shared.f32 	%f108, [%r6];
	ld.shared.f32 	%f109, [%r7];
	fma.rn.f32 	%f110, %f108, %f109, %f17;
	ld.shared.f32 	%f111, [%r6+196];
	ld.shared.f32 	%f112, [%r7+4];
	fma.rn.f32 	%f113, %f111, %f112, %f110;
	ld.shared.f32 	%f114, [%r6+392];
	ld.shared.f32 	%f115, [%r7+8];
	fma.rn.f32 	%f116, %f114, %f115, %f113;
	ld.shared.f32 	%f117, [%r6+588];
	ld.shared.f32 	%f118, [%r7+12];
	fma.rn.f32 	%f20, %f117, %f118, %f116;
	bar.sync 	0;
	@%p5 bra 	$L__BB0_45;
	setp.gt.u16 	%p29, %rs13, 41;
	mov.f32 	%f152, 0f00000000;
	@%p29 bra 	$L__BB0_44;
	ld.global.nc.f32 	%f152, [%rd19+28];
$L__BB0_44:
	st.shared.f32 	[%r3], %f152;
$L__BB0_45:
	@%p6 bra 	$L__BB0_47;
	ld.global.nc.f32 	%f120, [%rd18+12];
	st.shared.f32 	[%r5], %f120;
$L__BB0_47:
	bar.sync 	0;
	ld.shared.f32 	%f121, [%r6];
	ld.shared.f32 	%f122, [%r7];
	fma.rn.f32 	%f123, %f121, %f122, %f20;
	ld.shared.f32 	%f124, [%r6+196];
	ld.shared.f32 	%f125, [%r7+4];
	fma.rn.f32 	%f126, %f124, %f125, %f123;
	ld.shared.f32 	%f127, [%r6+392];
	ld.shared.f32 	%f128, [%r7+8];
	fma.rn.f32 	%f129, %f127, %f128, %f126;
	ld.shared.f32 	%f130, [%r6+588];
	ld.shared.f32 	%f131, [%r7+12];
	fma.rn.f32 	%f23, %f130, %f131, %f129;
	bar.sync 	0;
	@%p5 bra 	$L__BB0_51;
	mov.f32 	%f153, 0f00000000;
	@%p30 bra 	$L__BB0_50;
	ld.global.nc.f32 	%f153, [%rd19+32];
$L__BB0_50:
	st.shared.f32 	[%r3], %f153;
$L__BB0_51:
	@%p6 bra 	$L__BB0_53;
	ld.global.nc.f32 	%f133, [%rd18+16];
	st.shared.f32 	[%r5], %f133;
$L__BB0_53:
	bar.sync 	0;
	ld.shared.f32 	%f134, [%r6];
	ld.shared.f32 	%f135, [%r7];
	fma.rn.f32 	%f136, %f134, %f135, %f23;
	ld.shared.f32 	%f137, [%r6+196];
	ld.shared.f32 	%f138, [%r7+4];
	fma.rn.f32 	%f139, %f137, %f138, %f136;
	ld.shared.f32 	%f140, [%r6+392];
	ld.shared.f32 	%f141, [%r7+8];
	fma.rn.f32 	%f142, %f140, %f141, %f139;
	ld.shared.f32 	%f143, [%r6+588];
	ld.shared.f32 	%f144, [%r7+12];
	fma.rn.f32 	%f145, %f143, %f144, %f142;
	add.s32 	%r38, %r38, 1;
	add.s64 	%rd19, %rd19, 784;
	add.s64 	%rd18, %rd18, 144;
	setp.ne.s32 	%p31, %r38, 48;
	@%p31 bra 	$L__BB0_1;
	cvta.to.global.u64 	%rd15, %rd7;
	mad.lo.s32 	%r35, %r1, 9, %r8;
	mad.lo.s32 	%r36, %r4, 245, %r35;
	mad.lo.s32 	%r37, %r2, 7, %r36;
	mul.wide.u32 	%rd16, %r37, 4;
	add.s64 	%rd17, %rd15, %rd16;
	st.global.f32 	[%rd17], %f145;
	ret;

}


// ===== COMPILED SASS (sm_100) =====

	.target	sm_100

	.elftype	@"ET_EXEC"


//--------------------- .note.nv.tkinfo           --------------------------
	.section	.note.nv.tkinfo,"",@"SHT_NOTE"
	.sectionflags	@"SHF_NOTE_NV_TKINFO"
	.tkinfo
        /*0018*/ 	.word	0x00000002
        /*0030*/ 	.string	""
        /*0030*/ 	.string	"ptxas"
        /*0030*/ 	.string	"Cuda compilation tools, release 13.0, V13.0.88"
        /*0030*/ 	.string	"Build cuda_13.0.r13.0/compiler.36424714_0"
        /*0030*/ 	.string	"-arch sm_100 -m 64 "



//--------------------- .note.nv.cuinfo           --------------------------
	.section	.note.nv.cuinfo,"",@"SHT_NOTE"
	.sectionflags	@"SHF_NOTE_NV_CUINFO"
        /*0018*/ 	.short	0x0002
        /*001a*/ 	.short	0x0064
        /*001c*/ 	.short	0x0082
	.zero		2


//--------------------- .nv.info                  --------------------------
	.section	.nv.info,"",@"SHT_CUDA_INFO"
	.align	4


	//----- nvinfo : EIATTR_REGCOUNT
	.align		4
        /*0000*/ 	.byte	0x04, 0x2f
        /*0002*/ 	.short	(.L_1 - .L_0)
	.align		4
.L_0:
        /*0004*/ 	.word	index@(default_function_kernel0)
        /*0008*/ 	.word	0x0000001f


	//----- nvinfo : EIATTR_FRAME_SIZE
	.align		4
.L_1:
        /*000c*/ 	.byte	0x04, 0x11
        /*000e*/ 	.short	(.L_3 - .L_2)
	.align		4
.L_2:
        /*0010*/ 	.word	index@(default_function_kernel0)
        /*0014*/ 	.word	0x00000000


	//----- nvinfo : EIATTR_MIN_STACK_SIZE
	.align		4
.L_3:
        /*0018*/ 	.byte	0x04, 0x12
        /*001a*/ 	.short	(.L_5 - .L_4)
	.align		4
.L_4:
        /*001c*/ 	.word	index@(default_function_kernel0)
        /*0020*/ 	.word	0x00000000
.L_5:


//--------------------- .nv.compat                --------------------------
	.section	.nv.compat,"",@"SHT_CUDA_COMPAT_INFO"
	.align	4
        /*0000*/ 	.byte	0x02, 0x09, 0x00, 0x00, 0x02, 0x02, 0x01, 0x00, 0x02, 0x05, 0x05, 0x00, 0x03, 0x07, 0x01, 0x01
        /*0010*/ 	.byte	0x02, 0x03, 0x00, 0x00, 0x02, 0x06, 0x01, 0x00, 0x04, 0x0b, 0x08, 0x00, 0x09, 0x00, 0x00, 0x00
        /*0020*/ 	.byte	0x00, 0x00, 0x00, 0x00


//--------------------- .nv.info.default_function_kernel0 --------------------------
	.section	.nv.info.default_function_kernel0,"",@"SHT_CUDA_INFO"
	.sectionflags	@""
	.align	4


	//----- nvinfo : EIATTR_CUDA_API_VERSION
	.align		4
        /*0000*/ 	.byte	0x04, 0x37
        /*0002*/ 	.short	(.L_7 - .L_6)
.L_6:
        /*0004*/ 	.word	0x00000082


	//----- nvinfo : EIATTR_KPARAM_INFO
	.align		4
.L_7:
        /*0008*/ 	.byte	0x04, 0x17
        /*000a*/ 	.short	(.L_9 - .L_8)
.L_8:
        /*000c*/ 	.word	0x00000000
        /*0010*/ 	.short	0x0002
        /*0012*/ 	.short	0x0010
        /*0014*/ 	.byte	0x00, 0xf5, 0x21, 0x00


	//----- nvinfo : EIATTR_KPARAM_INFO
	.align		4
.L_9:
        /*0018*/ 	.byte	0x04, 0x17
        /*001a*/ 	.short	(.L_11 - .L_10)
.L_10:
        /*001c*/ 	.word	0x00000000
        /*0020*/ 	.short	0x0001
        /*0022*/ 	.short	0x0008
        /*0024*/ 	.byte	0x00, 0xf5, 0x21, 0x00


	//----- nvinfo : EIATTR_KPARAM_INFO
	.align		4
.L_11:
        /*0028*/ 	.byte	0x04, 0x17
        /*002a*/ 	.short	(.L_13 - .L_12)
.L_12:
        /*002c*/ 	.word	0x00000000
        /*0030*/ 	.short	0x0000
        /*0032*/ 	.short	0x0000
        /*0034*/ 	.byte	0x00, 0xf5, 0x21, 0x00


	//----- nvinfo : EIATTR_SPARSE_MMA_MASK
	.align		4
.L_13:
        /*0038*/ 	.byte	0x03, 0x50
        /*003a*/ 	.short	0x0000


	//----- nvinfo : EIATTR_MAXREG_COUNT
	.align		4
        /*003c*/ 	.byte	0x03, 0x1b
        /*003e*/ 	.short	0x00ff


	//----- nvinfo : EIATTR_NUM_BARRIERS
	.align		4
        /*0040*/ 	.byte	0x02, 0x4c
        /*0042*/ 	.byte	0x01
	.zero		1


	//----- nvinfo : EIATTR_MERCURY_ISA_VERSION
	.align		4
        /*0044*/ 	.byte	0x03, 0x5f
        /*0046*/ 	.short	0x0101


	//----- nvinfo : EIATTR_VRC_CTA_INIT_COUNT
	.align		4
        /*0048*/ 	.byte	0x02, 0x4a
	.zero		1
	.zero		1


	//----- nvinfo : EIATTR_EXIT_INSTR_OFFSETS
	.align		4
        /*004c*/ 	.byte	0x04, 0x1c
        /*004e*/ 	.short	(.L_15 - .L_14)


	//   ....[0]....
.L_14:
        /*0050*/ 	.word	0x00001340


	//----- nvinfo : EIATTR_CRS_STACK_SIZE
	.align		4
.L_15:
        /*0054*/ 	.byte	0x04, 0x1e
        /*0056*/ 	.short	(.L_17 - .L_16)
.L_16:
        /*0058*/ 	.word	0x00000000


	//----- nvinfo : EIATTR_CBANK_PARAM_SIZE
	.align		4
.L_17:
        /*005c*/ 	.byte	0x03, 0x19
        /*005e*/ 	.short	0x0018


	//----- nvinfo : EIATTR_PARAM_CBANK
	.align		4
        /*0060*/ 	.byte	0x04, 0x0a
        /*0062*/ 	.short	(.L_19 - .L_18)
	.align		4
.L_18:
        /*0064*/ 	.word	index@(.nv.constant0.default_function_kernel0)
        /*0068*/ 	.short	0x0380
        /*006a*/ 	.short	0x0018


	//----- nvinfo : EIATTR_SW_WAR
	.align		4
.L_19:
        /*006c*/ 	.byte	0x04, 0x36
        /*006e*/ 	.short	(.L_21 - .L_20)
.L_20:
        /*0070*/ 	.word	0x00000008
.L_21:


//--------------------- .nv.callgraph             --------------------------
	.section	.nv.callgraph,"",@"SHT_CUDA_CALLGRAPH"
	.align	4
	.sectionentsize	8
	.align		4
        /*0000*/ 	.word	0x00000000
	.align		4
        /*0004*/ 	.word	0xffffffff
	.align		4
        /*0008*/ 	.word	0x00000000
	.align		4
        /*000c*/ 	.word	0xfffffffe
	.align		4
        /*0010*/ 	.word	0x00000000
	.align		4
        /*0014*/ 	.word	0xfffffffd
	.align		4
        /*0018*/ 	.word	0x00000000
	.align		4
        /*001c*/ 	.word	0xfffffffc


//--------------------- .text.default_function_kernel0 --------------------------
	.section	.text.default_function_kernel0,"ax",@progbits
	.align	128
        .global         default_function_kernel0
        .type           default_function_kernel0,@function
        .size           default_function_kernel0,(.L_x_46 - default_function_kernel0)
        .other          default_function_kernel0,@"STO_CUDA_ENTRY STV_DEFAULT"
default_function_kernel0:
.text.default_function_kernel0:
[----:B------:R-:W-:Y:S01]  /*0000*/  LDC R1, c[0x0][0x37c] ;  /* 0x0000df00ff017b82 */ /* 0x000fe20000000800 */
[----:B------:R-:W0:Y:S07]  /*0010*/  S2R R0, SR_TID.Y ;  /* 0x0000000000007919 */ /* 0x000e2e0000002200 */
[----:B------:R-:W1:Y:S01]  /*0020*/  LDC.64 R8, c[0x0][0x388] ;  /* 0x0000e200ff087b82 */ /* 0x000e620000000a00 */
[----:B------:R-:W-:Y:S01]  /*0030*/  UMOV UR4, 0x400 ;  /* 0x0000040000047882 */ /* 0x000fe20000000000 */
[----:B------:R-:W2:Y:S01]  /*0040*/  LDCU.64 UR8, c[0x0][0x358] ;  /* 0x00006b00ff0877ac */ /* 0x000ea20008000a00 */
[----:B------:R-:W0:Y:S01]  /*0050*/  S2R R4, SR_TID.X ;  /* 0x0000000000047919 */ /* 0x000e220000002100 */
[----:B------:R-:W-:Y:S01]  /*0060*/  UIADD3 UR5, UPT, UPT, UR4, 0x310, URZ ;  /* 0x0000031004057890 */ /* 0x000fe2000fffe0ff */
[----:B------:R-:W3:Y:S03]  /*0070*/  S2R R3, SR_TID.Z ;  /* 0x0000000000037919 */ /* 0x000ee60000002300 */
[----:B------:R-:W4:Y:S01]  /*0080*/  S2UR UR6, SR_CgaCtaId ;  /* 0x00000000000679c3 */ /* 0x000f220000008800 */
[----:B------:R-:W5:Y:S01]  /*0090*/  S2R R2, SR_CTAID.Z ;  /* 0x0000000000027919 */ /* 0x000f620000002700 */
[----:B----4-:R-:W-:-:S02]  /*00a0*/  ULEA UR5, UR6, UR5, 0x18 ;  /* 0x0000000506057291 */ /* 0x010fc4000f8ec0ff */
[----:B------:R-:W-:Y:S01]  /*00b0*/  ULEA UR4, UR6, UR4, 0x18 ;  /* 0x0000000406047291 */ /* 0x000fe2000f8ec0ff */
[----:B0-----:R-:W-:-:S04]  /*00c0*/  IMAD R5, R0, 0x6, R4 ;  /* 0x0000000600057824 */ /* 0x001fc800078e0204 */
[--C-:B---3--:R-:W-:Y:S01]  /*00d0*/  IMAD R16, R3, 0x28, R5.reuse ;  /* 0x0000002803107824 */ /* 0x108fe200078e0205 */
[----:B------:R-:W-:Y:S01]  /*00e0*/  ISETP.GT.U32.AND P0, PT, R5, 0x27, PT ;  /* 0x000000270500780c */ /* 0x000fe20003f04070 */
[----:B------:R-:W-:-:S03]  /*00f0*/  IMAD R10, R0, -0x5, R5 ;  /* 0xfffffffb000a7824 */ /* 0x000fc600078e0205 */
[----:B------:R-:W-:Y:S02]  /*0100*/  PRMT R7, R16, 0x9910, RZ ;  /* 0x0000991010077816 */ /* 0x000fe400000000ff */
[----:B------:R-:W-:Y:S02]  /*0110*/  ISETP.GT.U32.AND P3, PT, R10, 0x3, PT ;  /* 0x000000030a00780c */ /* 0x000fe40003f64070 */
[C---:B------:R-:W-:Y:S01]  /*0120*/  ISETP.GT.U32.OR P0, PT, R4.reuse, 0x5, P0 ;  /* 0x000000050400780c */ /* 0x040fe20000704470 */
[C---:B------:R-:W-:Y:S01]  /*0130*/  IMAD R6, R7.reuse, 0x4f, RZ ;  /* 0x0000004f07067824 */ /* 0x040fe200078e02ff */
[----:B------:R-:W-:Y:S01]  /*0140*/  ISETP.NE.OR P3, PT, R4, RZ, P3 ;  /* 0x000000ff0400720c */ /* 0x000fe20001f65670 */
[----:B------:R-:W-:Y:S01]  /*0150*/  IMAD R7, R7, 0x25, RZ ;  /* 0x0000002507077824 */ /* 0x000fe200078e02ff */
[----:B------:R-:W-:Y:S01]  /*0160*/  ISETP.GT.U32.OR P0, PT, R16, 0xc3, P0 ;  /* 0x000000c31000780c */ /* 0x000fe20000704470 */
[----:B------:R-:W-:Y:S01]  /*0170*/  IMAD R4, R3, 0x28, R4 ;  /* 0x0000002803047824 */ /* 0x000fe200078e0204 */
[----:B------:R-:W-:-:S02]  /*0180*/  LOP3.LUT R6, R6, 0xffff, RZ, 0xc0, !PT ;  /* 0x0000ffff06067812 */ /* 0x000fc400078ec0ff */
[----:B------:R-:W-:Y:S01]  /*0190*/  LOP3.LUT R7, R7, 0xffff, RZ, 0xc0, !PT ;  /* 0x0000ffff07077812 */ /* 0x000fe200078ec0ff */
[----:B------:R-:W-:Y:S01]  /*01a0*/  IMAD R23, R0, 0x6, R4 ;  /* 0x0000000600177824 */ /* 0x000fe200078e0204 */
[----:B------:R-:W-:Y:S02]  /*01b0*/  SHF.R.U32.HI R11, RZ, 0x8, R6 ;  /* 0x00000008ff0b7819 */ /* 0x000fe40000011606 */
[----:B------:R-:W-:Y:S02]  /*01c0*/  SHF.R.U32.HI R13, RZ, 0x8, R7 ;  /* 0x00000008ff0d7819 */ /* 0x000fe40000011607 */
[----:B------:R-:W-:Y:S02]  /*01d0*/  IADD3 R7, PT, PT, RZ, -R11, RZ ;  /* 0x8000000bff077210 */ /* 0x000fe40007ffe0ff */
[----:B------:R-:W-:Y:S02]  /*01e0*/  IADD3 R15, PT, PT, RZ, -R13, RZ ;  /* 0x8000000dff0f7210 */ /* 0x000fe40007ffe0ff */
[----:B------:R-:W-:-:S02]  /*01f0*/  PRMT R7, R7, 0x7710, RZ ;  /* 0x0000771007077816 */ /* 0x000fc400000000ff */
[----:B------:R-:W-:-:S03]  /*0200*/  PRMT R15, R15, 0x7710, RZ ;  /* 0x000077100f0f7816 */ /* 0x000fc600000000ff */
[C---:B------:R-:W-:Y:S01]  /*0210*/  IMAD.IADD R12, R16.reuse, 0x1, R7 ;  /* 0x00000001100c7824 */ /* 0x040fe200078e0207 */
[----:B------:R-:W-:Y:S01]  /*0220*/  IADD3 R14, PT, PT, R16, R15, RZ ;  /* 0x0000000f100e7210 */ /* 0x000fe20007ffe0ff */
[----:B------:R-:W-:Y:S01]  /*0230*/  IMAD R15, R3, 0x4, R10 ;  /* 0x00000004030f7824 */ /* 0x000fe200078e020a */
[----:B------:R-:W0:Y:S01]  /*0240*/  LDC.64 R6, c[0x0][0x380] ;  /* 0x0000e000ff067b82 */ /* 0x000e220000000a00 */
[----:B------:R-:W-:Y:S02]  /*0250*/  LEA.HI R10, R10, R3, RZ, 0x1e ;  /* 0x000000030a0a7211 */ /* 0x000fe400078ff0ff */
[----:B------:R-:W-:Y:S02]  /*0260*/  LOP3.LUT R14, R14, 0xfe, RZ, 0xc0, !PT ;  /* 0x000000fe0e0e7812 */ /* 0x000fe400078ec0ff */
[----:B------:R-:W-:Y:S02]  /*0270*/  LOP3.LUT R12, R12, 0xfe, RZ, 0xc0, !PT ;  /* 0x000000fe0c0c7812 */ /* 0x000fe400078ec0ff */
[----:B------:R-:W-:Y:S01]  /*0280*/  LEA.HI R14, R14, R13, RZ, 0x1f ;  /* 0x0000000d0e0e7211 */ /* 0x000fe200078ff8ff */
[----:B------:R-:W-:Y:S01]  /*0290*/  HFMA2 R13, -RZ, RZ, 0, 0 ;  /* 0x00000000ff0d7431 */ /* 0x000fe200000001ff */
[----:B------:R-:W-:Y:S01]  /*02a0*/  ISETP.GT.U32.AND P1, PT, R15, 0x13, PT ;  /* 0x000000130f00780c */ /* 0x000fe20003f24070 */
[----:B-----5:R-:W-:Y:S01]  /*02b0*/  IMAD R15, R2, 0x5, R3 ;  /* 0x00000005020f7824 */ /* 0x020fe200078e0203 */
[----:B------:R-:W-:-:S02]  /*02c0*/  LEA.HI R12, R12, R11, RZ, 0x1f ;  /* 0x0000000b0c0c7211 */ /* 0x000fc400078ff8ff */
[----:B------:R-:W-:Y:S01]  /*02d0*/  LOP3.LUT R14, R14, 0xfc, RZ, 0xc0, !PT ;  /* 0x000000fc0e0e7812 */ /* 0x000fe200078ec0ff */
[----:B------:R-:W-:Y:S01]  /*02e0*/  IMAD R11, R15, 0xc0, R0 ;  /* 0x000000c00f0b7824 */ /* 0x000fe200078e0200 */
[----:B------:R-:W-:Y:S02]  /*02f0*/  LOP3.LUT R12, R12, 0xe0, RZ, 0xc0, !PT ;  /* 0x000000e00c0c7812 */ /* 0x000fe400078ec0ff */
[----:B------:R-:W-:Y:S01]  /*0300*/  SHF.R.U32.HI R14, RZ, 0x2, R14 ;  /* 0x00000002ff0e7819 */ /* 0x000fe2000001160e */
[----:B------:R-:W-:Y:S01]  /*0310*/  IMAD R11, R11, 0x9, RZ ;  /* 0x000000090b0b7824 */ /* 0x000fe200078e02ff */
[----:B------:R-:W-:Y:S02]  /*0320*/  SHF.R.U32.HI R12, RZ, 0x5, R12 ;  /* 0x00000005ff0c7819 */ /* 0x000fe4000001160c */
[----:B------:R-:W-:Y:S01]  /*0330*/  PRMT R14, R14, 0x9910, RZ ;  /* 0x000099100e0e7816 */ /* 0x000fe200000000ff */
[----:B-1----:R-:W-:Y:S01]  /*0340*/  IMAD.WIDE.U32 R8, R11, 0x4, R8 ;  /* 0x000000040b087825 */ /* 0x002fe200078e0008 */
[----:B------:R-:W-:-:S02]  /*0350*/  PRMT R11, R12, 0x9910, RZ ;  /* 0x000099100c0b7816 */ /* 0x000fc400000000ff */
[----:B------:R-:W-:Y:S01]  /*0360*/  MOV R12, R14 ;  /* 0x0000000e000c7202 */ /* 0x000fe20000000f00 */
[----:B0-----:R-:W-:Y:S01]  /*0370*/  IMAD.WIDE.U32 R22, R23, 0x4, R6 ;  /* 0x0000000417167825 */ /* 0x001fe200078e0006 */
[----:B------:R-:W-:Y:S02]  /*0380*/  IADD3 R20, P2, PT, R8, 0x10, RZ ;  /* 0x0000001008147810 */ /* 0x000fe40007f5e0ff */
[----:B------:R-:W-:Y:S01]  /*0390*/  ISETP.GT.U32.OR P4, PT, R10, 0x4, P1 ;  /* 0x000000040a00780c */ /* 0x000fe20000f84470 */
[----:B------:R-:W-:Y:S02]  /*03a0*/  IMAD R7, R12, 0x7, RZ ;  /* 0x000000070c077824 */ /* 0x000fe400078e02ff */
[----:B------:R-:W-:Y:S01]  /*03b0*/  IMAD R6, R11, 0x31, RZ ;  /* 0x000000310b067824 */ /* 0x000fe200078e02ff */
[----:B------:R-:W-:Y:S01]  /*03c0*/  PLOP3.LUT P3, PT, P4, P3, PT, 0xf8, 0x8f ;  /* 0x00000000008f781c */ /* 0x000fe20002767f70 */
[----:B------:R-:W-:Y:S01]  /*03d0*/  IMAD.X R21, RZ, RZ, R9, P2 ;  /* 0x000000ffff157224 */ /* 0x000fe200010e0609 */
[----:B------:R-:W-:-:S02]  /*03e0*/  IADD3 R7, PT, PT, RZ, -R7, RZ ;  /* 0x80000007ff077210 */ /* 0x000fc40007ffe0ff */
[----:B------:R-:W-:Y:S02]  /*03f0*/  IADD3 R6, PT, PT, RZ, -R6, RZ ;  /* 0x80000006ff067210 */ /* 0x000fe40007ffe0ff */
[----:B------:R-:W-:Y:S02]  /*0400*/  PRMT R17, R7, 0x7710, RZ ;  /* 0x0000771007117816 */ /* 0x000fe400000000ff */
[----:B------:R-:W-:Y:S02]  /*0410*/  PRMT R7, R6, 0x7710, RZ ;  /* 0x0000771006077816 */ /* 0x000fe400000000ff */
[----:B------:R-:W-:Y:S01]  /*0420*/  IADD3 R6, PT, PT, R5, R0, RZ ;  /* 0x0000000005067210 */ /* 0x000fe20007ffe0ff */
[C---:B------:R-:W-:Y:S01]  /*0430*/  IMAD.IADD R17, R16.reuse, 0x1, R17 ;  /* 0x0000000110117824 */ /* 0x040fe200078e0211 */
[----:B------:R-:W-:Y:S01]  /*0440*/  IADD3 R18, PT, PT, R16, R7, RZ ;  /* 0x0000000710127210 */ /* 0x000fe20007ffe0ff */
[C---:B------:R-:W-:Y:S01]  /*0450*/  IMAD R7, R3.reuse, 0x4, R0 ;  /* 0x0000000403077824 */ /* 0x040fe200078e0200 */
[----:B------:R-:W-:-:S02]  /*0460*/  LEA R5, R3, UR5, 0x4 ;  /* 0x0000000503057c11 */ /* 0x000fc4000f8e20ff */
[----:B------:R-:W-:Y:S02]  /*0470*/  LOP3.LUT P1, R17, R17, 0xff, RZ, 0xc0, !PT ;  /* 0x000000ff11117812 */ /* 0x000fe4000782c0ff */
[----:B------:R-:W-:Y:S02]  /*0480*/  LOP3.LUT R18, R18, 0xff, RZ, 0xc0, !PT ;  /* 0x000000ff12127812 */ /* 0x000fe400078ec0ff */
[----:B------:R-:W-:Y:S02]  /*0490*/  ISETP.GE.U32.AND P2, PT, R17, 0x6, PT ;  /* 0x000000061100780c */ /* 0x000fe40003f46070 */
[C---:B------:R-:W-:Y:S02]  /*04a0*/  ISETP.LT.U32.OR P4, PT, R18.reuse, 0x7, !P1 ;  /* 0x000000071200780c */ /* 0x040fe40004f81470 */
[C---:B------:R-:W-:Y:S02]  /*04b0*/  ISETP.GT.U32.AND P5, PT, R18.reuse, 0x6, !P2 ;  /* 0x000000061200780c */ /* 0x040fe400057a4070 */
[----:B------:R-:W-:-:S02]  /*04c0*/  ISETP.GT.U32.OR P1, PT, R18, 0x29, !P1 ;  /* 0x000000291200780c */ /* 0x000fc40004f24470 */
[----:B------:R-:W-:Y:S02]  /*04d0*/  ISETP.LT.U32.AND P2, PT, R18, 0x2a, !P2 ;  /* 0x0000002a1200780c */ /* 0x000fe40005741070 */
[----:B------:R-:W-:Y:S02]  /*04e0*/  LEA R7, R7, UR5, 0x2 ;  /* 0x0000000507077c11 */ /* 0x000fe4000f8e10ff */
[----:B------:R-:W-:Y:S02]  /*04f0*/  LEA R16, R16, UR4, 0x2 ;  /* 0x0000000410107c11 */ /* 0x000fe4000f8e10ff */
[----:B------:R-:W-:Y:S01]  /*0500*/  LEA R6, R6, UR4, 0x2 ;  /* 0x0000000406067c11 */ /* 0x000fe2000f8e10ff */
[----:B--2---:R-:W-:-:S06]  /*0510*/  UMOV UR4, URZ ;  /* 0x000000ff00047c82 */ /* 0x004fcc0008000000 */
.L_x_44:
[----:B------:R-:W-:Y:S06]  /*0520*/  BAR.SYNC.DEFER_BLOCKING 0x0 ;  /* 0x0000000000007b1d */ /* 0x000fec0000010000 */
[----:B------:R-:W-:Y:S04]  /*0530*/  BSSY.RECONVERGENT B0, `(.L_x_0) ;  /* 0x0000008000007945 */ /* 0x000fe80003800200 */
[----:B------:R-:W-:Y:S05]  /*0540*/  @P0 BRA `(.L_x_1) ;  /* 0x0000000000180947 */ /* 0x000fea0003800000 */
[----:B------:R-:W-:Y:S01]  /*0550*/  BSSY.RECONVERGENT B1, `(.L_x_2) ;  /* 0x0000004000017945 */ /* 0x000fe20003800200 */
[----:B------:R-:W-:-:S03]  /*0560*/  HFMA2 R9, -RZ, RZ, 0, 0 ;  /* 0x00000000ff097431 */ /* 0x000fc600000001ff */
[----:B------:R-:W-:Y:S05]  /*0570*/  @P4 BRA `(.L_x_3) ;  /* 0x0000000000044947 */ /* 0x000fea0003800000 */
[----:B------:R0:W5:Y:S02]  /*0580*/  LDG.E.CONSTANT R9, desc[UR8][R22.64+-0x20] ;  /* 0xffffe00816097981 */ /* 0x000164000c1e9900 */
.L_x_3:
[----:B------:R-:W-:Y:S05]  /*0590*/  BSYNC.RECONVERGENT B1 ;  /* 0x0000000000017941 */ /* 0x000fea0003800200 */
.L_x_2:
[----:B-----5:R1:W-:Y:S02]  /*05a0*/  STS [R16], R9 ;  /* 0x0000000910007388 */ /* 0x0203e40000000800 */
.L_x_1:
[----:B------:R-:W-:Y:S05]  /*05b0*/  BSYNC.RECONVERGENT B0 ;  /* 0x0000000000007941 */ /* 0x000fea0003800200 */
.L_x_0:
[----:B------:R-:W-:Y:S04]  /*05c0*/  BSSY.RECONVERGENT B0, `(.L_x_4) ;  /* 0x0000004000007945 */ /* 0x000fe80003800200 */
[----:B------:R-:W-:Y:S05]  /*05d0*/  @P3 BRA `(.L_x_5) ;  /* 0x0000000000083947 */ /* 0x000fea0003800000 */
[----:B------:R-:W2:Y:S04]  /*05e0*/  LDG.E.CONSTANT R8, desc[UR8][R20.64+-0x10] ;  /* 0xfffff00814087981 */ /* 0x000ea8000c1e9900 */
[----:B--2---:R2:W-:Y:S02]  /*05f0*/  STS [R7], R8 ;  /* 0x0000000807007388 */ /* 0x0045e40000000800 */
.L_x_5:
[----:B------:R-:W-:Y:S05]  /*0600*/  BSYNC.RECONVERGENT B0 ;  /* 0x0000000000007941 */ /* 0x000fea0003800200 */
.L_x_4:
[----:B------:R-:W-:Y:S06]  /*0610*/  BAR.SYNC.DEFER_BLOCKING 0x0 ;  /* 0x0000000000007b1d */ /* 0x000fec0000010000 */
[----:B------:R-:W-:Y:S01]  /*0620*/  BSSY.RECONVERGENT B0, `(.L_x_6) ;  /* 0x0000013000007945 */ /* 0x000fe20003800200 */
[----:B------:R-:W-:Y:S04]  /*0630*/  LDS R12, [R6] ;  /* 0x00000000060c7984 */ /* 0x000fe80000000800 */
[----:B-12---:R-:W1:Y:S04]  /*0640*/  LDS.128 R8, [R5] ;  /* 0x0000000005087984 */ /* 0x006e680000000c00 */
[----:B------:R-:W2:Y:S04]  /*0650*/  LDS R15, [R6+0xc4] ;  /* 0x0000c400060f7984 */ /* 0x000ea80000000800 */
[----:B------:R-:W3:Y:S04]  /*0660*/  LDS R14, [R6+0x188] ;  /* 0x00018800060e7984 */ /* 0x000ee80000000800 */
[----:B------:R-:W4:Y:S01]  /*0670*/  LDS R19, [R6+0x24c] ;  /* 0x00024c0006137984 */ /* 0x000f220000000800 */
[----:B-1----:R-:W-:-:S04]  /*0680*/  FFMA R8, R12, R8, R13 ;  /* 0x000000080c087223 */ /* 0x002fc8000000000d */
[----:B--2---:R-:W-:-:S04]  /*0690*/  FFMA R9, R15, R9, R8 ;  /* 0x000000090f097223 */ /* 0x004fc80000000008 */
[----:B---3--:R-:W-:-:S04]  /*06a0*/  FFMA R10, R14, R10, R9 ;  /* 0x0000000a0e0a7223 */ /* 0x008fc80000000009 */
[----:B----4-:R-:W-:Y:S01]  /*06b0*/  FFMA R14, R19, R11, R10 ;  /* 0x0000000b130e7223 */ /* 0x010fe2000000000a */
[----:B------:R-:W-:Y:S06]  /*06c0*/  BAR.SYNC.DEFER_BLOCKING 0x0 ;  /* 0x0000000000007b1d */ /* 0x000fec0000010000 */
[----:B------:R-:W-:Y:S05]  /*06d0*/  @P0 BRA `(.L_x_7) ;  /* 0x00000000001c0947 */ /* 0x000fea0003800000 */
[----:B------:R-:W-:Y:S01]  /*06e0*/  ISETP.GE.U32.AND P6, PT, R18, 0x7, PT ;  /* 0x000000071200780c */ /* 0x000fe20003fc6070 */
[----:B------:R-:W-:Y:S01]  /*06f0*/  BSSY.RECONVERGENT B1, `(.L_x_8) ;  /* 0x0000004000017945 */ /* 0x000fe20003800200 */
[----:B------:R-:W-:-:S11]  /*0700*/  IMAD.MOV.U32 R9, RZ, RZ, RZ ;  /* 0x000000ffff097224 */ /* 0x000fd600078e00ff */
[----:B------:R-:W-:Y:S05]  /*0710*/  @!P6 BRA `(.L_x_9) ;  /* 0x000000000004e947 */ /* 0x000fea0003800000 */
[----:B------:R1:W5:Y:S02]  /*0720*/  LDG.E.CONSTANT R9, desc[UR8][R22.64+-0x1c] ;  /* 0xffffe40816097981 */ /* 0x000364000c1e9900 */
.L_x_9:
[----:B------:R-:W-:Y:S05]  /*0730*/  BSYNC.RECONVERGENT B1 ;  /* 0x0000000000017941 */ /* 0x000fea0003800200 */
.L_x_8:
[----:B-----5:R2:W-:Y:S02]  /*0740*/  STS [R16], R9 ;  /* 0x0000000910007388 */ /* 0x0205e40000000800 */
.L_x_7:
[----:B------:R-:W-:Y:S05]  /*0750*/  BSYNC.RECONVERGENT B0 ;  /* 0x0000000000007941 */ /* 0x000fea0003800200 */
.L_x_6:
[----:B------:R-:W-:Y:S04]  /*0760*/  BSSY.RECONVERGENT B0, `(.L_x_10) ;  /* 0x0000004000007945 */ /* 0x000fe80003800200 */
[----:B------:R-:W-:Y:S05]  /*0770*/  @P3 BRA `(.L_x_11) ;  /* 0x0000000000083947 */ /* 0x000fea0003800000 */
[----:B------:R-:W3:Y:S04]  /*0780*/  LDG.E.CONSTANT R8, desc[UR8][R20.64+-0xc] ;  /* 0xfffff40814087981 */ /* 0x000ee8000c1e9900 */
[----:B---3--:R3:W-:Y:S02]  /*0790*/  STS [R7], R8 ;  /* 0x0000000807007388 */ /* 0x0087e40000000800 */
.L_x_11:
[----:B------:R-:W-:Y:S05]  /*07a0*/  BSYNC.RECONVERGENT B0 ;  /* 0x0000000000007941 */ /* 0x000fea0003800200 */
.L_x_10:
[----:B------:R-:W-:Y:S06]  /*07b0*/  BAR.SYNC.DEFER_BLOCKING 0x0 ;  /* 0x0000000000007b1d */ /* 0x000fec0000010000 */
[----:B------:R-:W-:Y:S01]  /*07c0*/  BSSY.RECONVERGENT B0, `(.L_x_12) ;  /* 0x0000012000007945 */ /* 0x000fe20003800200 */
[----:B------:R-:W-:Y:S04]  /*07d0*/  LDS R13, [R6] ;  /* 0x00000000060d7984 */ /* 0x000fe80000000800 */
[----:B--23--:R-:W2:Y:S04]  /*07e0*/  LDS.128 R8, [R5] ;  /* 0x0000000005087984 */ /* 0x00cea80000000c00 */
[----:B------:R-:W3:Y:S04]  /*07f0*/  LDS R15, [R6+0xc4] ;  /* 0x0000c400060f7984 */ /* 0x000ee80000000800 */
[----:B------:R-:W4:Y:S04]  /*0800*/  LDS R12, [R6+0x188] ;  /* 0x00018800060c7984 */ /* 0x000f280000000800 */
[----:B------:R-:W5:Y:S01]  /*0810*/  LDS R19, [R6+0x24c] ;  /* 0x00024c0006137984 */ /* 0x000f620000000800 */
[----:B--2---:R-:W-:-:S04]  /*0820*/  FFMA R8, R13, R8, R14 ;  /* 0x000000080d087223 */ /* 0x004fc8000000000e */
[----:B---3--:R-:W-:-:S04]  /*0830*/  FFMA R9, R15, R9, R8 ;  /* 0x000000090f097223 */ /* 0x008fc80000000008 */
[----:B----4-:R-:W-:-:S04]  /*0840*/  FFMA R10, R12, R10, R9 ;  /* 0x0000000a0c0a7223 */ /* 0x010fc80000000009 */
[----:B-----5:R-:W-:Y:S01]  /*0850*/  FFMA R14, R19, R11, R10 ;  /* 0x0000000b130e7223 */ /* 0x020fe2000000000a */
[----:B------:R-:W-:Y:S06]  /*0860*/  BAR.SYNC.DEFER_BLOCKING 0x0 ;  /* 0x0000000000007b1d */ /* 0x000fec0000010000 */
[----:B------:R-:W-:Y:S05]  /*0870*/  @P0 BRA `(.L_x_13) ;  /* 0x0000000000180947 */ /* 0x000fea0003800000 */
[----:B------:R-:W-:Y:S01]  /*0880*/  BSSY.RECONVERGENT B1, `(.L_x_14) ;  /* 0x0000004000017945 */ /* 0x000fe20003800200 */
[----:B------:R-:W-:-:S03]  /*0890*/  MOV R9, RZ ;  /* 0x000000ff00097202 */ /* 0x000fc60000000f00 */
[----:B------:R-:W-:Y:S05]  /*08a0*/  @!P5 BRA `(.L_x_15) ;  /* 0x000000000004d947 */ /* 0x000fea0003800000 */
[----:B------:R2:W5:Y:S02]  /*08b0*/  LDG.E.CONSTANT R9, desc[UR8][R22.64+-0x18] ;  /* 0xffffe80816097981 */ /* 0x000564000c1e9900 */
.L_x_15:
[----:B------:R-:W-:Y:S05]  /*08c0*/  BSYNC.RECONVERGENT B1 ;  /* 0x0000000000017941 */ /* 0x000fea0003800200 */
.L_x_14:
[----:B-----5:R3:W-:Y:S02]  /*08d0*/  STS [R16], R9 ;  /* 0x0000000910007388 */ /* 0x0207e40000000800 */
.L_x_13:
[----:B------:R-:W-:Y:S05]  /*08e0*/  BSYNC.RECONVERGENT B0 ;  /* 0x0000000000007941 */ /* 0x000fea0003800200 */
.L_x_12:
[----:B------:R-:W-:Y:S04]  /*08f0*/  BSSY.RECONVERGENT B0, `(.L_x_16) ;  /* 0x0000004000007945 */ /* 0x000fe80003800200 */
[----:B------:R-:W-:Y:S05]  /*0900*/  @P3 BRA `(.L_x_17) ;  /* 0x0000000000083947 */ /* 0x000fea0003800000 */
[----:B------:R-:W4:Y:S04]  /*0910*/  LDG.E.CONSTANT R8, desc[UR8][R20.64+-0x8] ;  /* 0xfffff80814087981 */ /* 0x000f28000c1e9900 */
[----:B----4-:R4:W-:Y:S02]  /*0920*/  STS [R7], R8 ;  /* 0x0000000807007388 */ /* 0x0109e40000000800 */
.L_x_17:
[----:B------:R-:W-:Y:S05]  /*0930*/  BSYNC.RECONVERGENT B0 ;  /* 0x0000000000007941 */ /* 0x000fea0003800200 */
.L_x_16:
[----:B------:R-:W-:Y:S06]  /*0940*/  BAR.SYNC.DEFER_BLOCKING 0x0 ;  /* 0x0000000000007b1d */ /* 0x000fec0000010000 */
[----:B------:R-:W-:Y:S01]  /*0950*/  BSSY.RECONVERGENT B0, `(.L_x_18) ;  /* 0x0000013000007945 */ /* 0x000fe20003800200 */
[----:B------:R-:W-:Y:S04]  /*0960*/  LDS R13, [R6] ;  /* 0x00000000060d7984 */ /* 0x000fe80000000800 */
[----:B---34-:R-:W3:Y:S04]  /*0970*/  LDS.128 R8, [R5] ;  /* 0x0000000005087984 */ /* 0x018ee80000000c00 */
[----:B------:R-:W4:Y:S04]  /*0980*/  LDS R15, [R6+0xc4] ;  /* 0x0000c400060f7984 */ /* 0x000f280000000800 */
[----:B------:R-:W5:Y:S04]  /*0990*/  LDS R12, [R6+0x188] ;  /* 0x00018800060c7984 */ /* 0x000f680000000800 */
[----:B------:R-:W0:Y:S01]  /*09a0*/  LDS R19, [R6+0x24c] ;  /* 0x00024c0006137984 */ /* 0x000e220000000800 */
[----:B---3--:R-:W-:-:S04]  /*09b0*/  FFMA R8, R13, R8, R14 ;  /* 0x000000080d087223 */ /* 0x008fc8000000000e */
[----:B----4-:R-:W-:-:S04]  /*09c0*/  FFMA R9, R15, R9, R8 ;  /* 0x000000090f097223 */ /* 0x010fc80000000008 */
[----:B-----5:R-:W-:-:S04]  /*09d0*/  FFMA R10, R12, R10, R9 ;  /* 0x0000000a0c0a7223 */ /* 0x020fc80000000009 */
[----:B0-----:R-:W-:Y:S01]  /*09e0*/  FFMA R14, R19, R11, R10 ;  /* 0x0000000b130e7223 */ /* 0x001fe2000000000a */
[----:B------:R-:W-:Y:S06]  /*09f0*/  BAR.SYNC.DEFER_BLOCKING 0x0 ;  /* 0x0000000000007b1d */ /* 0x000fec0000010000 */
[----:B------:R-:W-:Y:S05]  /*0a00*/  @P0 BRA `(.L_x_19) ;  /* 0x00000000001c0947 */ /* 0x000fea0003800000 */
[----:B------:R-:W-:Y:S01]  /*0a10*/  ISETP.NE.AND P6, PT, R17, RZ, PT ;  /* 0x000000ff1100720c */ /* 0x000fe20003fc5270 */
[----:B------:R-:W-:Y:S01]  /*0a20*/  BSSY.RECONVERGENT B1, `(.L_x_20) ;  /* 0x0000004000017945 */ /* 0x000fe20003800200 */
[----:B------:R-:W-:-:S11]  /*0a30*/  HFMA2 R9, -RZ, RZ, 0, 0 ;  /* 0x00000000ff097431 */ /* 0x000fd600000001ff */
[----:B------:R-:W-:Y:S05]  /*0a40*/  @!P6 BRA `(.L_x_21) ;  /* 0x000000000004e947 */ /* 0x000fea0003800000 */
[----:B------:R0:W5:Y:S02]  /*0a50*/  LDG.E.CONSTANT R9, desc[UR8][R22.64+-0x4] ;  /* 0xfffffc0816097981 */ /* 0x000164000c1e9900 */
.L_x_21:
[----:B------:R-:W-:Y:S05]  /*0a60*/  BSYNC.RECONVERGENT B1 ;  /* 0x0000000000017941 */ /* 0x000fea0003800200 */
.L_x_20:
[----:B-----5:R3:W-:Y:S02]  /*0a70*/  STS [R16], R9 ;  /* 0x0000000910007388 */ /* 0x0207e40000000800 */
.L_x_19:
[----:B------:R-:W-:Y:S05]  /*0a80*/  BSYNC.RECONVERGENT B0 ;  /* 0x0000000000007941 */ /* 0x000fea0003800200 */
.L_x_18:
[----:B------:R-:W4:Y:S04]  /*0a90*/  @!P3 LDG.E.CONSTANT R12, desc[UR8][R20.64+-0x4] ;  /* 0xfffffc08140cb981 */ /* 0x000f28000c1e9900 */
[----:B------:R-:W5:Y:S04]  /*0aa0*/  @!P0 LDG.E.CONSTANT R25, desc[UR8][R22.64] ;  /* 0x0000000816198981 */ /* 0x000f68000c1e9900 */
[----:B------:R-:W2:Y:S01]  /*0ab0*/  @!P3 LDG.E.CONSTANT R28, desc[UR8][R20.64] ;  /* 0x00000008141cb981 */ /* 0x000ea2000c1e9900 */
[----:B------:R-:W-:Y:S03]  /*0ac0*/  BSSY.RECONVERGENT B0, `(.L_x_22) ;  /* 0x0000022000007945 */ /* 0x000fe60003800200 */
[----:B----4-:R-:W-:Y:S01]  /*0ad0*/  @!P3 STS [R7], R12 ;  /* 0x0000000c0700b388 */ /* 0x010fe20000000800 */
[----:B------:R-:W-:Y:S06]  /*0ae0*/  BAR.SYNC.DEFER_BLOCKING 0x0 ;  /* 0x0000000000007b1d */ /* 0x000fec0000010000 */
[----:B------:R-:W-:Y:S04]  /*0af0*/  LDS R13, [R6] ;  /* 0x00000000060d7984 */ /* 0x000fe80000000800 */
[----:B---3--:R-:W3:Y:S04]  /*0b00*/  LDS.128 R8, [R5] ;  /* 0x0000000005087984 */ /* 0x008ee80000000c00 */
[----:B------:R-:W4:Y:S04]  /*0b10*/  LDS R15, [R6+0xc4] ;  /* 0x0000c400060f7984 */ /* 0x000f280000000800 */
[----:B------:R-:W0:Y:S01]  /*0b20*/  LDS R19, [R6+0x188] ;  /* 0x0001880006137984 */ /* 0x000e220000000800 */
[----:B---3--:R-:W-:-:S04]  /*0b30*/  FFMA R8, R13, R8, R14 ;  /* 0x000000080d087223 */ /* 0x008fc8000000000e */
[----:B----4-:R-:W-:Y:S02]  /*0b40*/  FFMA R26, R15, R9, R8 ;  /* 0x000000090f1a7223 */ /* 0x010fe40000000008 */
[----:B------:R-:W3:Y:S02]  /*0b50*/  LDS R8, [R6+0x24c] ;  /* 0x00024c0006087984 */ /* 0x000ee40000000800 */
[----:B0-----:R-:W-:Y:S01]  /*0b60*/  FFMA R19, R19, R10, R26 ;  /* 0x0000000a13137223 */ /* 0x001fe2000000001a */
[----:B------:R-:W-:Y:S06]  /*0b70*/  BAR.SYNC.DEFER_BLOCKING 0x0 ;  /* 0x0000000000007b1d */ /* 0x000fec0000010000 */
[----:B-----5:R-:W-:Y:S04]  /*0b80*/  @!P0 STS [R16], R25 ;  /* 0x0000001910008388 */ /* 0x020fe80000000800 */
[----:B--2---:R-:W-:Y:S01]  /*0b90*/  @!P3 STS [R7], R28 ;  /* 0x0000001c0700b388 */ /* 0x004fe20000000800 */
[----:B------:R-:W-:Y:S01]  /*0ba0*/  BAR.SYNC.DEFER_BLOCKING 0x0 ;  /* 0x0000000000007b1d */ /* 0x000fe20000010000 */
[----:B---3--:R-:W-:-:S05]  /*0bb0*/  FFMA R8, R8, R11, R19 ;  /* 0x0000000b08087223 */ /* 0x008fca0000000013 */
[----:B------:R-:W-:Y:S04]  /*0bc0*/  LDS R9, [R6] ;  /* 0x0000000006097984 */ /* 0x000fe80000000800 */
[----:B------:R-:W0:Y:S04]  /*0bd0*/  LDS.128 R12, [R5] ;  /* 0x00000000050c7984 */ /* 0x000e280000000c00 */
[----:B------:R-:W2:Y:S04]  /*0be0*/  LDS R24, [R6+0xc4] ;  /* 0x0000c40006187984 */ /* 0x000ea80000000800 */
[----:B------:R-:W3:Y:S04]  /*0bf0*/  LDS R10, [R6+0x188] ;  /* 0x00018800060a7984 */ /* 0x000ee80000000800 */
[----:B------:R-:W4:Y:S01]  /*0c00*/  LDS R27, [R6+0x24c] ;  /* 0x00024c00061b7984 */ /* 0x000f220000000800 */
[----:B0-----:R-:W-:-:S04]  /*0c10*/  FFMA R9, R9, R12, R8 ;  /* 0x0000000c09097223 */ /* 0x001fc80000000008 */
[----:B--2---:R-:W-:-:S04]  /*0c20*/  FFMA R9, R24, R13, R9 ;  /* 0x0000000d18097223 */ /* 0x004fc80000000009 */
[----:B---3--:R-:W-:-:S04]  /*0c30*/  FFMA R10, R10, R14, R9 ;  /* 0x0000000e0a0a7223 */ /* 0x008fc80000000009 */
[----:B----4-:R-:W-:Y:S01]  /*0c40*/  FFMA R14, R27, R15, R10 ;  /* 0x0000000f1b0e7223 */ /* 0x010fe2000000000a */
[----:B------:R-:W-:Y:S06]  /*0c50*/  BAR.SYNC.DEFER_BLOCKING 0x0 ;  /* 0x0000000000007b1d */ /* 0x000fec0000010000 */
[----:B------:R-:W-:Y:S05]  /*0c60*/  @P0 BRA `(.L_x_23) ;  /* 0x00000000001c0947 */ /* 0x000fea0003800000 */
[----:B------:R-:W-:Y:S01]  /*0c70*/  ISETP.GT.U32.AND P6, PT, R17, 0x5, PT ;  /* 0x000000051100780c */ /* 0x000fe20003fc4070 */
[----:B------:R-:W-:Y:S01]  /*0c80*/  BSSY.RECONVERGENT B1, `(.L_x_24) ;  /* 0x0000004000017945 */ /* 0x000fe20003800200 */
[----:B------:R-:W-:-:S11]  /*0c90*/  IMAD.MOV.U32 R9, RZ, RZ, RZ ;  /* 0x000000ffff097224 */ /* 0x000fd600078e00ff */
[----:B------:R-:W-:Y:S05]  /*0ca0*/  @P6 BRA `(.L_x_25) ;  /* 0x0000000000046947 */ /* 0x000fea0003800000 */
[----:B------:R0:W5:Y:S02]  /*0cb0*/  LDG.E.CONSTANT R9, desc[UR8][R22.64+0x4] ;  /* 0x0000040816097981 */ /* 0x000164000c1e9900 */
.L_x_25:
[----:B------:R-:W-:Y:S05]  /*0cc0*/  BSYNC.RECONVERGENT B1 ;  /* 0x0000000000017941 */ /* 0x000fea0003800200 */
.L_x_24:
[----:B-----5:R2:W-:Y:S02]  /*0cd0*/  STS [R16], R9 ;  /* 0x0000000910007388 */ /* 0x0205e40000000800 */
.L_x_23:
[----:B------:R-:W-:Y:S05]  /*0ce0*/  BSYNC.RECONVERGENT B0 ;  /* 0x0000000000007941 */ /* 0x000fea0003800200 */
.L_x_22:
[----:B------:R-:W-:Y:S04]  /*0cf0*/  BSSY.RECONVERGENT B0, `(.L_x_26) ;  /* 0x0000004000007945 */ /* 0x000fe80003800200 */
[----:B------:R-:W-:Y:S05]  /*0d00*/  @P3 BRA `(.L_x_27) ;  /* 0x0000000000083947 */ /* 0x000fea0003800000 */
[----:B------:R-:W3:Y:S04]  /*0d10*/  LDG.E.CONSTANT R8, desc[UR8][R20.64+0x4] ;  /* 0x0000040814087981 */ /* 0x000ee8000c1e9900 */
[----:B---3--:R3:W-:Y:S02]  /*0d20*/  STS [R7], R8 ;  /* 0x0000000807007388 */ /* 0x0087e40000000800 */
.L_x_27:
[----:B------:R-:W-:Y:S05]  /*0d30*/  BSYNC.RECONVERGENT B0 ;  /* 0x0000000000007941 */ /* 0x000fea0003800200 */
.L_x_26:
        /* <DEDUP_REMOVED lines=15> */
[----:B------:R-:W-:Y:S05]  /*0e30*/  @P1 BRA `(.L_x_31) ;  /* 0x0000000000041947 */ /* 0x000fea0003800000 */
[----:B------:R2:W5:Y:S02]  /*0e40*/  LDG.E.CONSTANT R9, desc[UR8][R22.64+0x18] ;  /* 0x0000180816097981 */ /* 0x000564000c1e9900 */
.L_x_31:
[----:B------:R-:W-:Y:S05]  /*0e50*/  BSYNC.RECONVERGENT B1 ;  /* 0x0000000000017941 */ /* 0x000fea0003800200 */
.L_x_30:
[----:B-----5:R3:W-:Y:S02]  /*0e60*/  STS [R16], R9 ;  /* 0x0000000910007388 */ /* 0x0207e40000000800 */
.L_x_29:
[----:B------:R-:W-:Y:S05]  /*0e70*/  BSYNC.RECONVERGENT B0 ;  /* 0x0000000000007941 */ /* 0x000fea0003800200 */
.L_x_28:
[----:B------:R-:W-:Y:S04]  /*0e80*/  BSSY.RECONVERGENT B0, `(.L_x_32) ;  /* 0x0000004000007945 */ /* 0x000fe80003800200 */
[----:B------:R-:W-:Y:S05]  /*0e90*/  @P3 BRA `(.L_x_33) ;  /* 0x0000000000083947 */ /* 0x000fea0003800000 */
[----:B------:R-:W4:Y:S04]  /*0ea0*/  LDG.E.CONSTANT R8, desc[UR8][R20.64+0x8] ;  /* 0x0000080814087981 */ /* 0x000f28000c1e9900 */
[----:B----4-:R4:W-:Y:S02]  /*0eb0*/  STS [R7], R8 ;  /* 0x0000000807007388 */ /* 0x0109e40000000800 */
.L_x_33:
[----:B------:R-:W-:Y:S05]  /*0ec0*/  BSYNC.RECONVERGENT B0 ;  /* 0x0000000000007941 */ /* 0x000fea0003800200 */
.L_x_32:
        /* <DEDUP_REMOVED lines=13> */
[----:B------:R-:W-:Y:S01]  /*0fa0*/  ISETP.GT.U32.AND P6, PT, R18, 0x29, PT ;  /* 0x000000291200780c */ /* 0x000fe20003fc4070 */
[----:B------:R-:W-:Y:S01]  /*0fb0*/  BSSY.RECONVERGENT B1, `(.L_x_36) ;  /* 0x0000004000017945 */ /* 0x000fe20003800200 */
[----:B------:R-:W-:-:S11]  /*0fc0*/  HFMA2 R9, -RZ, RZ, 0, 0 ;  /* 0x00000000ff097431 */ /* 0x000fd600000001ff */
[----:B------:R-:W-:Y:S05]  /*0fd0*/  @P6 BRA `(.L_x_37) ;  /* 0x0000000000046947 */ /* 0x000fea0003800000 */
[----:B------:R0:W5:Y:S02]  /*0fe0*/  LDG.E.CONSTANT R9, desc[UR8][R22.64+0x1c] ;  /* 0x00001c0816097981 */ /* 0x000164000c1e9900 */
.L_x_37:
[----:B------:R-:W-:Y:S05]  /*0ff0*/  BSYNC.RECONVERGENT B1 ;  /* 0x0000000000017941 */ /* 0x000fea0003800200 */
.L_x_36:
[----:B-----5:R3:W-:Y:S02]  /*1000*/  STS [R16], R9 ;  /* 0x0000000910007388 */ /* 0x0207e40000000800 */
.L_x_35:
[----:B------:R-:W-:Y:S05]  /*1010*/  BSYNC.RECONVERGENT B0 ;  /* 0x0000000000007941 */ /* 0x000fea0003800200 */
.L_x_34:
[----:B------:R-:W-:Y:S04]  /*1020*/  BSSY.RECONVERGENT B0, `(.L_x_38) ;  /* 0x0000004000007945 */ /* 0x000fe80003800200 */
[----:B------:R-:W-:Y:S05]  /*1030*/  @P3 BRA `(.L_x_39) ;  /* 0x0000000000083947 */ /* 0x000fea0003800000 */
[----:B------:R-:W4:Y:S04]  /*1040*/  LDG.E.CONSTANT R8, desc[UR8][R20.64+0xc] ;  /* 0x00000c0814087981 */ /* 0x000f28000c1e9900 */
[----:B----4-:R4:W-:Y:S02]  /*1050*/  STS [R7], R8 ;  /* 0x0000000807007388 */ /* 0x0109e40000000800 */
.L_x_39:
[----:B------:R-:W-:Y:S05]  /*1060*/  BSYNC.RECONVERGENT B0 ;  /* 0x0000000000007941 */ /* 0x000fea0003800200 */
.L_x_38:
        /* <DEDUP_REMOVED lines=13> */
[----:B------:R-:W-:Y:S01]  /*1140*/  BSSY.RECONVERGENT B1, `(.L_x_42) ;  /* 0x0000004000017945 */ /* 0x000fe20003800200 */
[----:B------:R-:W-:-:S03]  /*1150*/  IMAD.MOV.U32 R9, RZ, RZ, RZ ;  /* 0x000000ffff097224 */ /* 0x000fc600078e00ff */
[----:B------:R-:W-:Y:S05]  /*1160*/  @!P2 BRA `(.L_x_43) ;  /* 0x000000000004a947 */ /* 0x000fea0003800000 */
[----:B------:R0:W5:Y:S02]  /*1170*/  LDG.E.CONSTANT R9, desc[UR8][R22.64+0x20] ;  /* 0x0000200816097981 */ /* 0x000164000c1e9900 */
.L_x_43:
[----:B------:R-:W-:Y:S05]  /*1180*/  BSYNC.RECONVERGENT B1 ;  /* 0x0000000000017941 */ /* 0x000fea0003800200 */
.L_x_42:
[----:B-----5:R3:W-:Y:S02]  /*1190*/  STS [R16], R9 ;  /* 0x0000000910007388 */ /* 0x0207e40000000800 */
.L_x_41:
[----:B------:R-:W-:Y:S05]  /*11a0*/  BSYNC.RECONVERGENT B0 ;  /* 0x0000000000007941 */ /* 0x000fea0003800200 */
.L_x_40:
[----:B------:R4:W5:Y:S01]  /*11b0*/  @!P3 LDG.E.CONSTANT R14, desc[UR8][R20.64+0x10] ;  /* 0x00001008140eb981 */ /* 0x000962000c1e9900 */
[----:B------:R-:W-:Y:S01]  /*11c0*/  UIADD3 UR4, UPT, UPT, UR4, 0x1, URZ ;  /* 0x0000000104047890 */ /* 0x000fe2000fffe0ff */
[----:B012---:R-:W-:-:S03]  /*11d0*/  IADD3 R22, P6, PT, R22, 0x310, RZ ;  /* 0x0000031016167810 */ /* 0x007fc60007fde0ff */
[----:B------:R-:W-:Y:S01]  /*11e0*/  UISETP.NE.AND UP0, UPT, UR4, 0x30, UPT ;  /* 0x000000300400788c */ /* 0x000fe2000bf05270 */
[----:B------:R-:W-:Y:S02]  /*11f0*/  IADD3.X R23, PT, PT, RZ, R23, RZ, P6, !PT ;  /* 0x00000017ff177210 */ /* 0x000fe400037fe4ff */
[----:B----4-:R-:W-:-:S04]  /*1200*/  IADD3 R20, P6, PT, R20, 0x90, RZ ;  /* 0x0000009014147810 */ /* 0x010fc80007fde0ff */
[----:B------:R-:W-:Y:S01]  /*1210*/  IADD3.X R21, PT, PT, RZ, R21, RZ, P6, !PT ;  /* 0x00000015ff157210 */ /* 0x000fe200037fe4ff */
[----:B-----5:R-:W-:Y:S01]  /*1220*/  @!P3 STS [R7], R14 ;  /* 0x0000000e0700b388 */ /* 0x020fe20000000800 */
[----:B------:R-:W-:Y:S06]  /*1230*/  BAR.SYNC.DEFER_BLOCKING 0x0 ;  /* 0x0000000000007b1d */ /* 0x000fec0000010000 */
[----:B------:R-:W-:Y:S04]  /*1240*/  LDS R13, [R6] ;  /* 0x00000000060d7984 */ /* 0x000fe80000000800 */
[----:B---3--:R-:W0:Y:S04]  /*1250*/  LDS.128 R8, [R5] ;  /* 0x0000000005087984 */ /* 0x008e280000000c00 */
[----:B------:R-:W1:Y:S04]  /*1260*/  LDS R15, [R6+0xc4] ;  /* 0x0000c400060f7984 */ /* 0x000e680000000800 */
[----:B------:R-:W2:Y:S04]  /*1270*/  LDS R24, [R6+0x188] ;  /* 0x0001880006187984 */ /* 0x000ea80000000800 */
[----:B------:R-:W3:Y:S01]  /*1280*/  LDS R12, [R6+0x24c] ;  /* 0x00024c00060c7984 */ /* 0x000ee20000000800 */
[----:B0-----:R-:W-:-:S04]  /*1290*/  FFMA R8, R13, R8, R26 ;  /* 0x000000080d087223 */ /* 0x001fc8000000001a */
[----:B-1----:R-:W-:-:S04]  /*12a0*/  FFMA R9, R15, R9, R8 ;  /* 0x000000090f097223 */ /* 0x002fc80000000008 */
[----:B--2---:R-:W-:-:S04]  /*12b0*/  FFMA R9, R24, R10, R9 ;  /* 0x0000000a18097223 */ /* 0x004fc80000000009 */
[----:B---3--:R-:W-:Y:S01]  /*12c0*/  FFMA R13, R12, R11, R9 ;  /* 0x0000000b0c0d7223 */ /* 0x008fe20000000009 */
[----:B------:R-:W-:Y:S06]  /*12d0*/  BRA.U UP0, `(.L_x_44) ;  /* 0xfffffff100907547 */ /* 0x000fec000b83ffff */
[----:B------:R-:W0:Y:S01]  /*12e0*/  LDC.64 R6, c[0x0][0x390] ;  /* 0x0000e400ff067b82 */ /* 0x000e220000000a00 */
[----:B------:R-:W-:-:S04]  /*12f0*/  IMAD R3, R3, 0x9, R4 ;  /* 0x0000000903037824 */ /* 0x000fc800078e0204 */
[----:B------:R-:W-:-:S04]  /*1300*/  IMAD R3, R2, 0xf5, R3 ;  /* 0x000000f502037824 */ /* 0x000fc800078e0203 */
[----:B------:R-:W-:-:S04]  /*1310*/  IMAD R3, R0, 0x7, R3 ;  /* 0x0000000700037824 */ /* 0x000fc800078e0203 */
[----:B0-----:R-:W-:-:S05]  /*1320*/  IMAD.WIDE.U32 R2, R3, 0x4, R6 ;  /* 0x0000000403027825 */ /* 0x001fca00078e0006 */
[----:B------:R-:W-:Y:S01]  /*1330*/  STG.E desc[UR8][R2.64], R13 ;  /* 0x0000000d02007986 */ /* 0x000fe2000c101908 */
[----:B------:R-:W-:Y:S05]  /*1340*/  EXIT ;  /* 0x000000000000794d */ /* 0x000fea0003800000 */
.L_x_45:
[----:B------:R-:W-:-:S00]  /*1350*/  BRA `(.L_x_45) ;  /* 0xfffffffc00fc7947 */ /* 0x000fc0000383ffff */
[----:B------:R-:W-:-:S00]  /*1360*/  NOP ;  /* 0x0000000000007918 */ /* 0x000fc00000000000 */
        /* <DEDUP_REMOVED lines=9> */
.L_x_46:


//--------------------- .nv.shared.default_function_kernel0 --------------------------
	.section	.nv.shared.default_function_kernel0,"aw",@nobits
	.sectionflags	@""
	.align	4
.nv.shared.default_function_kernel0:
	.zero		1888


//--------------------- .nv.shared.reserved.0     --------------------------
	.section	.nv.shared.reserved.0,"aw",@nobits
	.weak		__nv_reservedSMEM_offset_0_alias
	.size		__nv_reservedSMEM_offset_0_alias, 0, 64
	.other		__nv_reservedSMEM_offset_0_alias,@"STO_CUDA_RESERVED_SHARED STV_DEFAULT"
__nv_reservedSMEM_offset_0_alias:
	.zero		0
	.zero		64


//--------------------- .nv.constant0.default_function_kernel0 --------------------------
	.section	.nv.constant0.default_function_kernel0,"a",@progbits
	.sectionflags	@""
	.align	4
.nv.constant0.default_function_kernel0:
	.zero		920


//--------------------- SYMBOLS --------------------------

	.type		.nv.reservedSmem.offset0,@object
	.size		.nv.reservedSmem.offset0,0x4
	.type		.nv.reservedSmem.cap,@object
	.size		.nv.reservedSmem.cap,0x4
